//
// Generated by NVIDIA NVVM Compiler
//
// Compiler Build ID: CL-36424714
// Cuda compilation tools, release 13.0, V13.0.88
// Based on NVVM 20.0.0
//

.version 9.0
.target sm_100
.address_size 64

	// .globl	_Z25create_escape_carry_indexPclS_

.visible .entry _Z25create_escape_carry_indexPclS_(
	.param .u64 .ptr .align 1 _Z25create_escape_carry_indexPclS__param_0,
	.param .u64 _Z25create_escape_carry_indexPclS__param_1,
	.param .u64 .ptr .align 1 _Z25create_escape_carry_indexPclS__param_2
)
{
	.reg .pred 	%p<40>;
	.reg .b16 	%rs<34>;
	.reg .b32 	%r<11>;
	.reg .b64 	%rd<107>;

	ld.param.u64 	%rd45, [_Z25create_escape_carry_indexPclS__param_0];
	ld.param.u64 	%rd43, [_Z25create_escape_carry_indexPclS__param_1];
	ld.param.u64 	%rd44, [_Z25create_escape_carry_indexPclS__param_2];
	cvta.to.global.u64 	%rd1, %rd45;
	mov.u32 	%r2, %ctaid.x;
	mov.u32 	%r3, %ntid.x;
	mul.lo.s32 	%r1, %r2, %r3;
	mov.u32 	%r4, %nctaid.x;
	mul.lo.s32 	%r5, %r3, %r4;
	cvt.s64.s32 	%rd2, %r5;
	add.s64 	%rd46, %rd2, %rd43;
	add.s64 	%rd3, %rd46, -1;
	or.b64  	%rd47, %rd3, %rd2;
	and.b64  	%rd48, %rd47, -4294967296;
	setp.ne.s64 	%p1, %rd48, 0;
	@%p1 bra 	$L__BB0_2;
	cvt.u32.u64 	%r6, %rd2;
	cvt.u32.u64 	%r7, %rd3;
	div.u32 	%r8, %r7, %r6;
	cvt.u64.u32 	%rd90, %r8;
	bra.uni 	$L__BB0_3;
$L__BB0_2:
	div.s64 	%rd90, %rd3, %rd2;
$L__BB0_3:
	max.s64 	%rd7, %rd90, 64;
	mov.u32 	%r9, %tid.x;
	add.s32 	%r10, %r1, %r9;
	cvt.s64.s32 	%rd8, %r10;
	mul.lo.s64 	%rd95, %rd7, %rd8;
	setp.ge.s64 	%p2, %rd95, %rd43;
	mov.b16 	%rs33, 0;
	@%p2 bra 	$L__BB0_17;
	add.s64 	%rd51, %rd95, %rd7;
	min.s64 	%rd52, %rd51, %rd43;
	add.s64 	%rd53, %rd95, 1;
	max.s64 	%rd54, %rd52, %rd53;
	sub.s64 	%rd10, %rd54, %rd95;
	and.b64  	%rd11, %rd10, 15;
	sub.s64 	%rd55, %rd95, %rd54;
	setp.gt.u64 	%p3, %rd55, -16;
	mov.b64 	%rd106, 0;
	@%p3 bra 	$L__BB0_7;
	and.b64  	%rd91, %rd10, -16;
	mov.b64 	%rd106, 0;
$L__BB0_6:
	.pragma "nounroll";
	add.s64 	%rd57, %rd1, %rd95;
	ld.global.u8 	%rs4, [%rd57];
	setp.eq.s16 	%p4, %rs4, 92;
	ld.global.u8 	%rs5, [%rd57+1];
	setp.eq.s16 	%p5, %rs5, 92;
	ld.global.u8 	%rs6, [%rd57+2];
	setp.eq.s16 	%p6, %rs6, 92;
	ld.global.u8 	%rs7, [%rd57+3];
	setp.eq.s16 	%p7, %rs7, 92;
	ld.global.u8 	%rs8, [%rd57+4];
	setp.eq.s16 	%p8, %rs8, 92;
	ld.global.u8 	%rs9, [%rd57+5];
	setp.eq.s16 	%p9, %rs9, 92;
	ld.global.u8 	%rs10, [%rd57+6];
	setp.eq.s16 	%p10, %rs10, 92;
	ld.global.u8 	%rs11, [%rd57+7];
	setp.eq.s16 	%p11, %rs11, 92;
	ld.global.u8 	%rs12, [%rd57+8];
	setp.eq.s16 	%p12, %rs12, 92;
	ld.global.u8 	%rs13, [%rd57+9];
	setp.eq.s16 	%p13, %rs13, 92;
	ld.global.u8 	%rs14, [%rd57+10];
	setp.eq.s16 	%p14, %rs14, 92;
	ld.global.u8 	%rs15, [%rd57+11];
	setp.eq.s16 	%p15, %rs15, 92;
	ld.global.u8 	%rs16, [%rd57+12];
	setp.eq.s16 	%p16, %rs16, 92;
	ld.global.u8 	%rs17, [%rd57+13];
	setp.eq.s16 	%p17, %rs17, 92;
	ld.global.u8 	%rs18, [%rd57+14];
	setp.eq.s16 	%p18, %rs18, 92;
	ld.global.u8 	%rs19, [%rd57+15];
	setp.eq.s16 	%p19, %rs19, 92;
	selp.b64 	%rd58, %rd106, 1, %p4;
	selp.b64 	%rd59, %rd58, 0, %p5;
	selp.b64 	%rd60, %rd59, 1, %p6;
	selp.b64 	%rd61, %rd60, 0, %p7;
	selp.b64 	%rd62, %rd61, 1, %p8;
	selp.b64 	%rd63, %rd62, 0, %p9;
	selp.b64 	%rd64, %rd63, 1, %p10;
	selp.b64 	%rd65, %rd64, 0, %p11;
	selp.b64 	%rd66, %rd65, 1, %p12;
	selp.b64 	%rd67, %rd66, 0, %p13;
	selp.b64 	%rd68, %rd67, 1, %p14;
	selp.b64 	%rd69, %rd68, 0, %p15;
	selp.b64 	%rd70, %rd69, 1, %p16;
	selp.b64 	%rd71, %rd70, 0, %p17;
	selp.b64 	%rd72, %rd71, 1, %p18;
	selp.b64 	%rd106, %rd72, 0, %p19;
	add.s64 	%rd95, %rd95, 16;
	add.s64 	%rd91, %rd91, -16;
	setp.ne.s64 	%p20, %rd91, 0;
	@%p20 bra 	$L__BB0_6;
$L__BB0_7:
	setp.eq.s64 	%p21, %rd11, 0;
	@%p21 bra 	$L__BB0_16;
	and.b64  	%rd22, %rd10, 7;
	setp.lt.u64 	%p22, %rd11, 8;
	@%p22 bra 	$L__BB0_10;
	add.s64 	%rd74, %rd1, %rd95;
	ld.global.u8 	%rs20, [%rd74];
	setp.eq.s16 	%p23, %rs20, 92;
	ld.global.u8 	%rs21, [%rd74+1];
	setp.eq.s16 	%p24, %rs21, 92;
	ld.global.u8 	%rs22, [%rd74+2];
	setp.eq.s16 	%p25, %rs22, 92;
	ld.global.u8 	%rs23, [%rd74+3];
	setp.eq.s16 	%p26, %rs23, 92;
	ld.global.u8 	%rs24, [%rd74+4];
	setp.eq.s16 	%p27, %rs24, 92;
	ld.global.u8 	%rs25, [%rd74+5];
	setp.eq.s16 	%p28, %rs25, 92;
	ld.global.u8 	%rs26, [%rd74+6];
	setp.eq.s16 	%p29, %rs26, 92;
	ld.global.u8 	%rs27, [%rd74+7];
	setp.eq.s16 	%p30, %rs27, 92;
	selp.b64 	%rd75, %rd106, 1, %p23;
	selp.b64 	%rd76, %rd75, 0, %p24;
	selp.b64 	%rd77, %rd76, 1, %p25;
	selp.b64 	%rd78, %rd77, 0, %p26;
	selp.b64 	%rd79, %rd78, 1, %p27;
	selp.b64 	%rd80, %rd79, 0, %p28;
	selp.b64 	%rd81, %rd80, 1, %p29;
	selp.b64 	%rd106, %rd81, 0, %p30;
	add.s64 	%rd95, %rd95, 8;
$L__BB0_10:
	setp.eq.s64 	%p31, %rd22, 0;
	@%p31 bra 	$L__BB0_16;
	and.b64  	%rd28, %rd10, 3;
	setp.lt.u64 	%p32, %rd22, 4;
	@%p32 bra 	$L__BB0_13;
	add.s64 	%rd83, %rd1, %rd95;
	ld.global.u8 	%rs28, [%rd83];
	setp.eq.s16 	%p33, %rs28, 92;
	ld.global.u8 	%rs29, [%rd83+1];
	setp.eq.s16 	%p34, %rs29, 92;
	ld.global.u8 	%rs30, [%rd83+2];
	setp.eq.s16 	%p35, %rs30, 92;
	ld.global.u8 	%rs31, [%rd83+3];
	setp.eq.s16 	%p36, %rs31, 92;
	selp.b64 	%rd84, %rd106, 1, %p33;
	selp.b64 	%rd85, %rd84, 0, %p34;
	selp.b64 	%rd86, %rd85, 1, %p35;
	selp.b64 	%rd106, %rd86, 0, %p36;
	add.s64 	%rd95, %rd95, 4;
$L__BB0_13:
	setp.eq.s64 	%p37, %rd28, 0;
	@%p37 bra 	$L__BB0_16;
	add.s64 	%rd104, %rd1, %rd95;
	neg.s64 	%rd103, %rd28;
$L__BB0_15:
	.pragma "nounroll";
	ld.global.u8 	%rs32, [%rd104];
	setp.eq.s16 	%p38, %rs32, 92;
	xor.b64  	%rd87, %rd106, 1;
	selp.b64 	%rd106, %rd87, 0, %p38;
	add.s64 	%rd104, %rd104, 1;
	add.s64 	%rd103, %rd103, 1;
	setp.ne.s64 	%p39, %rd103, 0;
	@%p39 bra 	$L__BB0_15;
$L__BB0_16:
	cvt.u16.u64 	%rs33, %rd106;
$L__BB0_17:
	cvta.to.global.u64 	%rd88, %rd44;
	add.s64 	%rd89, %rd88, %rd8;
	st.global.u8 	[%rd89], %rs33;
	ret;

}


// ===== COMPILED SASS (sm_100) =====

	.target	sm_100

	.elftype	@"ET_EXEC"


//--------------------- .note.nv.tkinfo           --------------------------
	.section	.note.nv.tkinfo,"",@"SHT_NOTE"
	.sectionflags	@"SHF_NOTE_NV_TKINFO"
	.tkinfo
        /*0018*/ 	.word	0x00000002
        /*0030*/ 	.string	""
        /*0030*/ 	.string	"ptxas"
        /*0030*/ 	.string	"Cuda compilation tools, release 13.0, V13.0.88"
        /*0030*/ 	.string	"Build cuda_13.0.r13.0/compiler.36424714_0"
        /*0030*/ 	.string	"-arch sm_100 -m 64 "



//--------------------- .note.nv.cuinfo           --------------------------
	.section	.note.nv.cuinfo,"",@"SHT_NOTE"
	.sectionflags	@"SHF_NOTE_NV_CUINFO"
        /*0018*/ 	.short	0x0002
        /*001a*/ 	.short	0x0064
        /*001c*/ 	.short	0x0082
	.zero		2


//--------------------- .nv.info                  --------------------------
	.section	.nv.info,"",@"SHT_CUDA_INFO"
	.align	4


	//----- nvinfo : EIATTR_REGCOUNT
	.align		4
        /*0000*/ 	.byte	0x04, 0x2f
        /*0002*/ 	.short	(.L_1 - .L_0)
	.align		4
.L_0:
        /*0004*/ 	.word	index@(_Z25create_escape_carry_indexPclS_)
        /*0008*/ 	.word	0x0000001e


	//----- nvinfo : EIATTR_FRAME_SIZE
	.align		4
.L_1:
        /*000c*/ 	.byte	0x04, 0x11
        /*000e*/ 	.short	(.L_3 - .L_2)
	.align		4
.L_2:
        /*0010*/ 	.word	index@($__internal_0_$__cuda_sm20_div_s64)
        /*0014*/ 	.word	0x00000000


	//----- nvinfo : EIATTR_FRAME_SIZE
	.align		4
.L_3:
        /*0018*/ 	.byte	0x04, 0x11
        /*001a*/ 	.short	(.L_5 - .L_4)
	.align		4
.L_4:
        /*001c*/ 	.word	index@(_Z25create_escape_carry_indexPclS_)
        /*0020*/ 	.word	0x00000000


	//----- nvinfo : EIATTR_MIN_STACK_SIZE
	.align		4
.L_5:
        /*0024*/ 	.byte	0x04, 0x12
        /*0026*/ 	.short	(.L_7 - .L_6)
	.align		4
.L_6:
        /*0028*/ 	.word	index@(_Z25create_escape_carry_indexPclS_)
        /*002c*/ 	.word	0x00000000
.L_7:


//--------------------- .nv.compat                --------------------------
	.section	.nv.compat,"",@"SHT_CUDA_COMPAT_INFO"
	.align	4
        /*0000*/ 	.byte	0x02, 0x09, 0x00, 0x00, 0x02, 0x02, 0x01, 0x00, 0x02, 0x05, 0x05, 0x00, 0x03, 0x07, 0x01, 0x01
        /*0010*/ 	.byte	0x02, 0x03, 0x00, 0x00, 0x02, 0x06, 0x01, 0x00, 0x04, 0x0b, 0x08, 0x00, 0x09, 0x00, 0x00, 0x00
        /*0020*/ 	.byte	0x00, 0x00, 0x00, 0x00


//--------------------- .nv.info._Z25create_escape_carry_indexPclS_ --------------------------
	.section	.nv.info._Z25create_escape_carry_indexPclS_,"",@"SHT_CUDA_INFO"
	.sectionflags	@""
	.align	4


	//----- nvinfo : EIATTR_CUDA_API_VERSION
	.align		4
        /*0000*/ 	.byte	0x04, 0x37
        /*0002*/ 	.short	(.L_9 - .L_8)
.L_8:
        /*0004*/ 	.word	0x00000082


	//----- nvinfo : EIATTR_KPARAM_INFO
	.align		4
.L_9:
        /*0008*/ 	.byte	0x04, 0x17
        /*000a*/ 	.short	(.L_11 - .L_10)
.L_10:
        /*000c*/ 	.word	0x00000000
        /*0010*/ 	.short	0x0002
        /*0012*/ 	.short	0x0010
        /*0014*/ 	.byte	0x00, 0xf5, 0x21, 0x00


	//----- nvinfo : EIATTR_KPARAM_INFO
	.align		4
.L_11:
        /*0018*/ 	.byte	0x04, 0x17
        /*001a*/ 	.short	(.L_13 - .L_12)
.L_12:
        /*001c*/ 	.word	0x00000000
        /*0020*/ 	.short	0x0001
        /*0022*/ 	.short	0x0008
        /*0024*/ 	.byte	0x00, 0xf0, 0x21, 0x00


	//----- nvinfo : EIATTR_KPARAM_INFO
	.align		4
.L_13:
        /*0028*/ 	.byte	0x04, 0x17
        /*002a*/ 	.short	(.L_15 - .L_14)
.L_14:
        /*002c*/ 	.word	0x00000000
        /*0030*/ 	.short	0x0000
        /*0032*/ 	.short	0x0000
        /*0034*/ 	.byte	0x00, 0xf5, 0x21, 0x00


	//----- nvinfo : EIATTR_SPARSE_MMA_MASK
	.align		4
.L_15:
        /*0038*/ 	.byte	0x03, 0x50
        /*003a*/ 	.short	0x0000


	//----- nvinfo : EIATTR_MAXREG_COUNT
	.align		4
        /*003c*/ 	.byte	0x03, 0x1b
        /*003e*/ 	.short	0x00ff


	//----- nvinfo : EIATTR_MERCURY_ISA_VERSION
	.align		4
        /*0040*/ 	.byte	0x03, 0x5f
        /*0042*/ 	.short	0x0101


	//----- nvinfo : EIATTR_VRC_CTA_INIT_COUNT
	.align		4
        /*0044*/ 	.byte	0x02, 0x4a
	.zero		1
	.zero		1


	//----- nvinfo : EIATTR_EXIT_INSTR_OFFSETS
	.align		4
        /*0048*/ 	.byte	0x04, 0x1c
        /*004a*/ 	.short	(.L_17 - .L_16)


	//   ....[0]....
.L_16:
        /*004c*/ 	.word	0x00000e00


	//----- nvinfo : EIATTR_CRS_STACK_SIZE
	.align		4
.L_17:
        /*0050*/ 	.byte	0x04, 0x1e
        /*0052*/ 	.short	(.L_19 - .L_18)
.L_18:
        /*0054*/ 	.word	0x00000000


	//----- nvinfo : EIATTR_CBANK_PARAM_SIZE
	.align		4
.L_19:
        /*0058*/ 	.byte	0x03, 0x19
        /*005a*/ 	.short	0x0018


	//----- nvinfo : EIATTR_PARAM_CBANK
	.align		4
        /*005c*/ 	.byte	0x04, 0x0a
        /*005e*/ 	.short	(.L_21 - .L_20)
	.align		4
.L_20:
        /*0060*/ 	.word	index@(.nv.constant0._Z25create_escape_carry_indexPclS_)
        /*0064*/ 	.short	0x0380
        /*0066*/ 	.short	0x0018


	//----- nvinfo : EIATTR_SW_WAR
	.align		4
.L_21:
        /*0068*/ 	.byte	0x04, 0x36
        /*006a*/ 	.short	(.L_23 - .L_22)
.L_22:
        /*006c*/ 	.word	0x00000008
.L_23:


//--------------------- .nv.callgraph             --------------------------
	.section	.nv.callgraph,"",@"SHT_CUDA_CALLGRAPH"
	.align	4
	.sectionentsize	8
	.align		4
        /*0000*/ 	.word	0x00000000
	.align		4
        /*0004*/ 	.word	0xffffffff
	.align		4
        /*0008*/ 	.word	0x00000000
	.align		4
        /*000c*/ 	.word	0xfffffffe
	.align		4
        /*0010*/ 	.word	0x00000000
	.align		4
        /*0014*/ 	.word	0xfffffffd
	.align		4
        /*0018*/ 	.word	0x00000000
	.align		4
        /*001c*/ 	.word	0xfffffffc


//--------------------- .text._Z25create_escape_carry_indexPclS_ --------------------------
	.section	.text._Z25create_escape_carry_indexPclS_,"ax",@progbits
	.align	128
        .global         _Z25create_escape_carry_indexPclS_
        .type           _Z25create_escape_carry_indexPclS_,@function
        .size           _Z25create_escape_carry_indexPclS_,(.L_x_12 - _Z25create_escape_carry_indexPclS_)
        .other          _Z25create_escape_carry_indexPclS_,@"STO_CUDA_ENTRY STV_DEFAULT"
_Z25create_escape_carry_indexPclS_:
.text._Z25create_escape_carry_indexPclS_:
[----:B------:R-:W-:Y:S01]  /*0000*/  LDC R1, c[0x0][0x37c] ;  /* 0x0000df00ff017b82 */ /* 0x000fe20000000800 */
[----:B------:R-:W0:Y:S07]  /*0010*/  LDCU UR5, c[0x0][0x360] ;  /* 0x00006c00ff0577ac */ /* 0x000e2e0008000800 */
[----:B------:R-:W0:Y:S08]  /*0020*/  LDC R5, c[0x0][0x370] ;  /* 0x0000dc00ff057b82 */ /* 0x000e300000000800 */
[----:B------:R-:W1:Y:S08]  /*0030*/  LDC.64 R6, c[0x0][0x388] ;  /* 0x0000e200ff067b82 */ /* 0x000e700000000a00 */
[----:B------:R-:W2:Y:S01]  /*0040*/  S2UR UR4, SR_CTAID.X ;  /* 0x00000000000479c3 */ /* 0x000ea20000002500 */
[----:B0-----:R-:W-:-:S05]  /*0050*/  IMAD R5, R5, UR5, RZ ;  /* 0x0000000505057c24 */ /* 0x001fca000f8e02ff */
[----:B-1----:R-:W-:Y:S02]  /*0060*/  IADD3 R0, P0, PT, R5, R6, RZ ;  /* 0x0000000605007210 */ /* 0x002fe40007f1e0ff */
[----:B------:R-:W-:Y:S02]  /*0070*/  SHF.R.S32.HI R6, RZ, 0x1f, R5 ;  /* 0x0000001fff067819 */ /* 0x000fe40000011405 */
[----:B------:R-:W-:-:S04]  /*0080*/  IADD3 R0, P1, PT, R0, -0x1, RZ ;  /* 0xffffffff00007810 */ /* 0x000fc80007f3e0ff */
[----:B------:R-:W-:Y:S01]  /*0090*/  IADD3.X R7, PT, PT, R6, -0x1, R7, P1, P0 ;  /* 0xffffffff06077810 */ /* 0x000fe20000fe0407 */
[----:B--2---:R-:W-:-:S03]  /*00a0*/  UIMAD UR4, UR4, UR5, URZ ;  /* 0x00000005040472a4 */ /* 0x004fc6000f8e02ff */
[----:B------:R-:W-:-:S04]  /*00b0*/  LOP3.LUT R2, R7, R6, RZ, 0xfc, !PT ;  /* 0x0000000607027212 */ /* 0x000fc800078efcff */
[----:B------:R-:W-:-:S13]  /*00c0*/  ISETP.NE.U32.AND P0, PT, R2, RZ, PT ;  /* 0x000000ff0200720c */ /* 0x000fda0003f05070 */
[----:B------:R-:W-:Y:S05]  /*00d0*/  @P0 BRA `(.L_x_0) ;  /* 0x0000000000500947 */ /* 0x000fea0003800000 */
[----:B------:R-:W0:Y:S01]  /*00e0*/  I2F.U32.RP R4, R5 ;  /* 0x0000000500047306 */ /* 0x000e220000209000 */
[----:B------:R-:W-:Y:S01]  /*00f0*/  IMAD.MOV R7, RZ, RZ, -R5 ;  /* 0x000000ffff077224 */ /* 0x000fe200078e0a05 */
[----:B------:R-:W-:-:S06]  /*0100*/  ISETP.NE.U32.AND P2, PT, R5, RZ, PT ;  /* 0x000000ff0500720c */ /* 0x000fcc0003f45070 */
[----:B0-----:R-:W0:Y:S02]  /*0110*/  MUFU.RCP R4, R4 ;  /* 0x0000000400047308 */ /* 0x001e240000001000 */
[----:B0-----:R-:W-:-:S06]  /*0120*/  VIADD R2, R4, 0xffffffe ;  /* 0x0ffffffe04027836 */ /* 0x001fcc0000000000 */
[----:B------:R0:W1:Y:S02]  /*0130*/  F2I.FTZ.U32.TRUNC.NTZ R3, R2 ;  /* 0x0000000200037305 */ /* 0x000064000021f000 */
[----:B0-----:R-:W-:Y:S02]  /*0140*/  IMAD.MOV.U32 R2, RZ, RZ, RZ ;  /* 0x000000ffff027224 */ /* 0x001fe400078e00ff */
[----:B-1----:R-:W-:-:S04]  /*0150*/  IMAD R7, R7, R3, RZ ;  /* 0x0000000307077224 */ /* 0x002fc800078e02ff */
[----:B------:R-:W-:-:S06]  /*0160*/  IMAD.HI.U32 R3, R3, R7, R2 ;  /* 0x0000000703037227 */ /* 0x000fcc00078e0002 */
[----:B------:R-:W-:-:S04]  /*0170*/  IMAD.HI.U32 R2, R3, R0, RZ ;  /* 0x0000000003027227 */ /* 0x000fc800078e00ff */
[----:B------:R-:W-:-:S04]  /*0180*/  IMAD.MOV R3, RZ, RZ, -R2 ;  /* 0x000000ffff037224 */ /* 0x000fc800078e0a02 */
[----:B------:R-:W-:Y:S02]  /*0190*/  IMAD R0, R5, R3, R0 ;  /* 0x0000000305007224 */ /* 0x000fe400078e0200 */
[----:B------:R-:W-:-:S03]  /*01a0*/  IMAD.MOV.U32 R3, RZ, RZ, RZ ;  /* 0x000000ffff037224 */ /* 0x000fc600078e00ff */
[----:B------:R-:W-:-:S13]  /*01b0*/  ISETP.GE.U32.AND P0, PT, R0, R5, PT ;  /* 0x000000050000720c */ /* 0x000fda0003f06070 */
[----:B------:R-:W-:Y:S02]  /*01c0*/  @P0 IMAD.IADD R0, R0, 0x1, -R5 ;  /* 0x0000000100000824 */ /* 0x000fe400078e0a05 */
[----:B------:R-:W-:-:S03]  /*01d0*/  @P0 VIADD R2, R2, 0x1 ;  /* 0x0000000102020836 */ /* 0x000fc60000000000 */
[----:B------:R-:W-:-:S13]  /*01e0*/  ISETP.GE.U32.AND P1, PT, R0, R5, PT ;  /* 0x000000050000720c */ /* 0x000fda0003f26070 */
[----:B------:R-:W-:Y:S01]  /*01f0*/  @P1 VIADD R2, R2, 0x1 ;  /* 0x0000000102021836 */ /* 0x000fe20000000000 */
[----:B------:R-:W-:Y:S01]  /*0200*/  @!P2 LOP3.LUT R2, RZ, R5, RZ, 0x33, !PT ;  /* 0x00000005ff02a212 */ /* 0x000fe200078e33ff */
[----:B------:R-:W-:Y:S06]  /*0210*/  BRA `(.L_x_1) ;  /* 0x0000000000087947 */ /* 0x000fec0003800000 */
.L_x_0:
[----:B------:R-:W-:-:S07]  /*0220*/  MOV R4, 0x240 ;  /* 0x0000024000047802 */ /* 0x000fce0000000f00 */
[----:B------:R-:W-:Y:S05]  /*0230*/  CALL.REL.NOINC `($__internal_0_$__cuda_sm20_div_s64) ;  /* 0x0000000800f47944 */ /* 0x000fea0003c00000 */
.L_x_1:
[----:B------:R-:W0:Y:S01]  /*0240*/  S2R R0, SR_TID.X ;  /* 0x0000000000007919 */ /* 0x000e220000002100 */
[----:B------:R-:W-:Y:S01]  /*0250*/  ISETP.GT.U32.AND P0, PT, R2, 0x40, PT ;  /* 0x000000400200780c */ /* 0x000fe20003f04070 */
[----:B------:R-:W1:Y:S01]  /*0260*/  LDCU.64 UR10, c[0x0][0x388] ;  /* 0x00007100ff0a77ac */ /* 0x000e620008000a00 */
[----:B------:R-:W-:Y:S01]  /*0270*/  BSSY.RECONVERGENT B0, `(.L_x_2) ;  /* 0x00000b4000007945 */ /* 0x000fe20003800200 */
[----:B------:R-:W-:Y:S02]  /*0280*/  PRMT R5, RZ, 0x7610, R5 ;  /* 0x00007610ff057816 */ /* 0x000fe40000000005 */
[C---:B------:R-:W-:Y:S01]  /*0290*/  ISETP.GT.AND.EX P0, PT, R3.reuse, RZ, PT, P0 ;  /* 0x000000ff0300720c */ /* 0x040fe20003f04300 */
[----:B------:R-:W2:Y:S03]  /*02a0*/  LDCU.64 UR6, c[0x0][0x380] ;  /* 0x00007000ff0677ac */ /* 0x000ea60008000a00 */
[----:B------:R-:W-:-:S02]  /*02b0*/  SEL R11, R3, RZ, P0 ;  /* 0x000000ff030b7207 */ /* 0x000fc40000000000 */
[----:B------:R-:W-:Y:S01]  /*02c0*/  SEL R7, R2, 0x40, P0 ;  /* 0x0000004002077807 */ /* 0x000fe20000000000 */
[----:B0-----:R-:W-:Y:S01]  /*02d0*/  VIADD R0, R0, UR4 ;  /* 0x0000000400007c36 */ /* 0x001fe20008000000 */
[----:B------:R-:W0:Y:S03]  /*02e0*/  LDCU.64 UR4, c[0x0][0x358] ;  /* 0x00006b00ff0477ac */ /* 0x000e260008000a00 */
[-C--:B------:R-:W-:Y:S01]  /*02f0*/  IMAD R3, R11, R0.reuse, RZ ;  /* 0x000000000b037224 */ /* 0x080fe200078e02ff */
[----:B------:R-:W-:Y:S01]  /*0300*/  SHF.R.S32.HI R4, RZ, 0x1f, R0 ;  /* 0x0000001fff047819 */ /* 0x000fe20000011400 */
[----:B------:R-:W-:-:S04]  /*0310*/  IMAD.WIDE.U32 R8, R7, R0, RZ ;  /* 0x0000000007087225 */ /* 0x000fc800078e00ff */
[----:B------:R-:W-:Y:S01]  /*0320*/  IMAD R3, R4, R7, R3 ;  /* 0x0000000704037224 */ /* 0x000fe200078e0203 */
[----:B-1----:R-:W-:-:S03]  /*0330*/  ISETP.GE.U32.AND P0, PT, R8, UR10, PT ;  /* 0x0000000a08007c0c */ /* 0x002fc6000bf06070 */
[----:B------:R-:W-:-:S05]  /*0340*/  IMAD.IADD R6, R9, 0x1, R3 ;  /* 0x0000000109067824 */ /* 0x000fca00078e0203 */
[----:B------:R-:W-:-:S13]  /*0350*/  ISETP.GE.AND.EX P0, PT, R6, UR11, PT, P0 ;  /* 0x0000000b06007c0c */ /* 0x000fda000bf06300 */
[----:B0-2---:R-:W-:Y:S05]  /*0360*/  @P0 BRA `(.L_x_3) ;  /* 0x0000000800900947 */ /* 0x005fea0003800000 */
[C---:B------:R-:W-:Y:S01]  /*0370*/  IADD3 R2, P0, PT, R8.reuse, R7, RZ ;  /* 0x0000000708027210 */ /* 0x040fe20007f1e0ff */
[----:B------:R-:W-:Y:S01]  /*0380*/  BSSY.RECONVERGENT B1, `(.L_x_4) ;  /* 0x0000052000017945 */ /* 0x000fe20003800200 */
[----:B------:R-:W-:-:S03]  /*0390*/  IADD3 R3, P1, PT, R8, 0x1, RZ ;  /* 0x0000000108037810 */ /* 0x000fc60007f3e0ff */
[----:B------:R-:W-:Y:S01]  /*03a0*/  IMAD.X R10, R6, 0x1, R11, P0 ;  /* 0x00000001060a7824 */ /* 0x000fe200000e060b */
[----:B------:R-:W-:Y:S01]  /*03b0*/  ISETP.LT.U32.AND P0, PT, R2, UR10, PT ;  /* 0x0000000a02007c0c */ /* 0x000fe2000bf01070 */
[----:B------:R-:W-:-:S03]  /*03c0*/  IMAD.X R5, RZ, RZ, R6, P1 ;  /* 0x000000ffff057224 */ /* 0x000fc600008e0606 */
[----:B------:R-:W-:-:S04]  /*03d0*/  ISETP.LT.AND.EX P0, PT, R10, UR11, PT, P0 ;  /* 0x0000000b0a007c0c */ /* 0x000fc8000bf01300 */
[----:B------:R-:W-:Y:S02]  /*03e0*/  SEL R2, R2, UR10, P0 ;  /* 0x0000000a02027c07 */ /* 0x000fe40008000000 */
[----:B------:R-:W-:Y:S02]  /*03f0*/  SEL R10, R10, UR11, P0 ;  /* 0x0000000b0a0a7c07 */ /* 0x000fe40008000000 */
[----:B------:R-:W-:-:S04]  /*0400*/  ISETP.GT.U32.AND P0, PT, R2, R3, PT ;  /* 0x000000030200720c */ /* 0x000fc80003f04070 */
[----:B------:R-:W-:-:S04]  /*0410*/  ISETP.GT.AND.EX P0, PT, R10, R5, PT, P0 ;  /* 0x000000050a00720c */ /* 0x000fc80003f04300 */
[----:B------:R-:W-:-:S04]  /*0420*/  SEL R3, R2, R3, P0 ;  /* 0x0000000302037207 */ /* 0x000fc80000000000 */
[CC--:B------:R-:W-:Y:S02]  /*0430*/  IADD3 R7, P2, PT, R3.reuse, -R8.reuse, RZ ;  /* 0x8000000803077210 */ /* 0x0c0fe40007f5e0ff */
[----:B------:R-:W-:Y:S02]  /*0440*/  IADD3 R2, P3, PT, -R3, R8, RZ ;  /* 0x0000000803027210 */ /* 0x000fe40007f7e1ff */
[----:B------:R-:W-:Y:S01]  /*0450*/  SEL R3, R10, R5, P0 ;  /* 0x000000050a037207 */ /* 0x000fe20000000000 */
[----:B------:R-:W-:Y:S01]  /*0460*/  IMAD.MOV.U32 R5, RZ, RZ, RZ ;  /* 0x000000ffff057224 */ /* 0x000fe200078e00ff */
[----:B------:R-:W-:Y:S02]  /*0470*/  ISETP.GT.U32.AND P1, PT, R2, -0x10, PT ;  /* 0xfffffff00200780c */ /* 0x000fe40003f24070 */
[----:B------:R-:W-:Y:S01]  /*0480*/  LOP3.LUT R26, R7, 0xf, RZ, 0xc0, !PT ;  /* 0x0000000f071a7812 */ /* 0x000fe200078ec0ff */
[----:B------:R-:W-:Y:S02]  /*0490*/  IMAD.X R2, R6, 0x1, ~R3, P3 ;  /* 0x0000000106027824 */ /* 0x000fe400018e0e03 */
[----:B------:R-:W-:Y:S01]  /*04a0*/  IMAD.X R9, R3, 0x1, ~R6, P2 ;  /* 0x0000000103097824 */ /* 0x000fe200010e0e06 */
[----:B------:R-:W-:-:S02]  /*04b0*/  ISETP.NE.U32.AND P0, PT, R26, RZ, PT ;  /* 0x000000ff1a00720c */ /* 0x000fc40003f05070 */
[----:B------:R-:W-:Y:S02]  /*04c0*/  ISETP.GT.U32.AND.EX P1, PT, R2, -0x1, PT, P1 ;  /* 0xffffffff0200780c */ /* 0x000fe40003f24110 */
[----:B------:R-:W-:-:S11]  /*04d0*/  ISETP.NE.AND.EX P0, PT, RZ, RZ, PT, P0 ;  /* 0x000000ffff00720c */ /* 0x000fd60003f05300 */
[----:B------:R-:W-:Y:S05]  /*04e0*/  @P1 BRA `(.L_x_5) ;  /* 0x0000000000ec1947 */ /* 0x000fea0003800000 */
[----:B------:R-:W-:Y:S01]  /*04f0*/  LOP3.LUT R25, R7, 0xfffffff0, RZ, 0xc0, !PT ;  /* 0xfffffff007197812 */ /* 0x000fe200078ec0ff */
[----:B------:R-:W-:-:S07]  /*0500*/  IMAD.MOV.U32 R5, RZ, RZ, RZ ;  /* 0x000000ffff057224 */ /* 0x000fce00078e00ff */
.L_x_6:
[----:B------:R-:W-:-:S04]  /*0510*/  IADD3 R2, P1, PT, R8, UR6, RZ ;  /* 0x0000000608027c10 */ /* 0x000fc8000ff3e0ff */
[----:B------:R-:W-:-:S05]  /*0520*/  IADD3.X R3, PT, PT, R6, UR7, RZ, P1, !PT ;  /* 0x0000000706037c10 */ /* 0x000fca0008ffe4ff */
[----:B------:R-:W2:Y:S04]  /*0530*/  LDG.E.U8 R27, desc[UR4][R2.64] ;  /* 0x00000004021b7981 */ /* 0x000ea8000c1e1100 */
[----:B------:R-:W3:Y:S04]  /*0540*/  LDG.E.U8 R22, desc[UR4][R2.64+0x1] ;  /* 0x0000010402167981 */ /* 0x000ee8000c1e1100 */
[----:B------:R-:W4:Y:S04]  /*0550*/  LDG.E.U8 R23, desc[UR4][R2.64+0x2] ;  /* 0x0000020402177981 */ /* 0x000f28000c1e1100 */
[----:B------:R-:W5:Y:S04]  /*0560*/  LDG.E.U8 R24, desc[UR4][R2.64+0x3] ;  /* 0x0000030402187981 */ /* 0x000f68000c1e1100 */
        /* <DEDUP_REMOVED lines=11> */
[----:B------:R-:W5:Y:S01]  /*0620*/  LDG.E.U8 R12, desc[UR4][R2.64+0xf] ;  /* 0x00000f04020c7981 */ /* 0x000f62000c1e1100 */
[----:B--2---:R-:W-:-:S02]  /*0630*/  ISETP.NE.AND P1, PT, R27, 0x5c, PT ;  /* 0x0000005c1b00780c */ /* 0x004fc40003f25270 */
[----:B---3--:R-:W-:Y:S02]  /*0640*/  ISETP.NE.AND P2, PT, R22, 0x5c, PT ;  /* 0x0000005c1600780c */ /* 0x008fe40003f45270 */
[----:B------:R-:W-:Y:S02]  /*0650*/  SEL R5, R5, 0x1, !P1 ;  /* 0x0000000105057807 */ /* 0x000fe40004800000 */
[----:B----4-:R-:W-:Y:S02]  /*0660*/  ISETP.NE.AND P1, PT, R23, 0x5c, PT ;  /* 0x0000005c1700780c */ /* 0x010fe40003f25270 */
[----:B------:R-:W-:Y:S02]  /*0670*/  SEL R5, R5, RZ, !P2 ;  /* 0x000000ff05057207 */ /* 0x000fe40005000000 */
[----:B-----5:R-:W-:Y:S02]  /*0680*/  ISETP.NE.AND P2, PT, R24, 0x5c, PT ;  /* 0x0000005c1800780c */ /* 0x020fe40003f45270 */
[----:B------:R-:W-:-:S02]  /*0690*/  SEL R5, R5, 0x1, !P1 ;  /* 0x0000000105057807 */ /* 0x000fc40004800000 */
[----:B------:R-:W-:Y:S02]  /*06a0*/  ISETP.NE.AND P1, PT, R21, 0x5c, PT ;  /* 0x0000005c1500780c */ /* 0x000fe40003f25270 */
[----:B------:R-:W-:Y:S02]  /*06b0*/  SEL R5, R5, RZ, !P2 ;  /* 0x000000ff05057207 */ /* 0x000fe40005000000 */
[----:B------:R-:W-:Y:S02]  /*06c0*/  ISETP.NE.AND P2, PT, R20, 0x5c, PT ;  /* 0x0000005c1400780c */ /* 0x000fe40003f45270 */
[----:B------:R-:W-:Y:S02]  /*06d0*/  SEL R5, R5, 0x1, !P1 ;  /* 0x0000000105057807 */ /* 0x000fe40004800000 */
[----:B------:R-:W-:Y:S02]  /*06e0*/  ISETP.NE.AND P1, PT, R19, 0x5c, PT ;  /* 0x0000005c1300780c */ /* 0x000fe40003f25270 */
[----:B------:R-:W-:-:S02]  /*06f0*/  SEL R5, R5, RZ, !P2 ;  /* 0x000000ff05057207 */ /* 0x000fc40005000000 */
[----:B------:R-:W-:Y:S02]  /*0700*/  ISETP.NE.AND P2, PT, R18, 0x5c, PT ;  /* 0x0000005c1200780c */ /* 0x000fe40003f45270 */
[----:B------:R-:W-:Y:S02]  /*0710*/  SEL R5, R5, 0x1, !P1 ;  /* 0x0000000105057807 */ /* 0x000fe40004800000 */
[----:B------:R-:W-:Y:S02]  /*0720*/  ISETP.NE.AND P1, PT, R17, 0x5c, PT ;  /* 0x0000005c1100780c */ /* 0x000fe40003f25270 */
[----:B------:R-:W-:Y:S02]  /*0730*/  SEL R5, R5, RZ, !P2 ;  /* 0x000000ff05057207 */ /* 0x000fe40005000000 */
[----:B------:R-:W-:Y:S02]  /*0740*/  ISETP.NE.AND P2, PT, R16, 0x5c, PT ;  /* 0x0000005c1000780c */ /* 0x000fe40003f45270 */
[----:B------:R-:W-:-:S02]  /*0750*/  SEL R5, R5, 0x1, !P1 ;  /* 0x0000000105057807 */ /* 0x000fc40004800000 */
[----:B------:R-:W-:Y:S02]  /*0760*/  ISETP.NE.AND P1, PT, R15, 0x5c, PT ;  /* 0x0000005c0f00780c */ /* 0x000fe40003f25270 */
[----:B------:R-:W-:Y:S02]  /*0770*/  SEL R5, R5, RZ, !P2 ;  /* 0x000000ff05057207 */ /* 0x000fe40005000000 */
[----:B------:R-:W-:Y:S02]  /*0780*/  ISETP.NE.AND P2, PT, R14, 0x5c, PT ;  /* 0x0000005c0e00780c */ /* 0x000fe40003f45270 */
[----:B------:R-:W-:Y:S02]  /*0790*/  SEL R5, R5, 0x1, !P1 ;  /* 0x0000000105057807 */ /* 0x000fe40004800000 */
[----:B------:R-:W-:Y:S02]  /*07a0*/  ISETP.NE.AND P1, PT, R13, 0x5c, PT ;  /* 0x0000005c0d00780c */ /* 0x000fe40003f25270 */
[----:B------:R-:W-:-:S02]  /*07b0*/  SEL R5, R5, RZ, !P2 ;  /* 0x000000ff05057207 */ /* 0x000fc40005000000 */
[----:B------:R-:W-:Y:S02]  /*07c0*/  IADD3 R25, P2, PT, R25, -0x10, RZ ;  /* 0xfffffff019197810 */ /* 0x000fe40007f5e0ff */
[----:B------:R-:W-:Y:S02]  /*07d0*/  SEL R5, R5, 0x1, !P1 ;  /* 0x0000000105057807 */ /* 0x000fe40004800000 */
[----:B------:R-:W-:Y:S02]  /*07e0*/  IADD3.X R9, PT, PT, R9, -0x1, RZ, P2, !PT ;  /* 0xffffffff09097810 */ /* 0x000fe400017fe4ff */
[----:B------:R-:W-:Y:S02]  /*07f0*/  ISETP.NE.U32.AND P1, PT, R25, RZ, PT ;  /* 0x000000ff1900720c */ /* 0x000fe40003f25070 */
[----:B------:R-:W-:Y:S02]  /*0800*/  ISETP.NE.AND P3, PT, R10, 0x5c, PT ;  /* 0x0000005c0a00780c */ /* 0x000fe40003f65270 */
[----:B------:R-:W-:-:S02]  /*0810*/  ISETP.NE.AND.EX P1, PT, R9, RZ, PT, P1 ;  /* 0x000000ff0900720c */ /* 0x000fc40003f25310 */
[----:B------:R-:W-:Y:S02]  /*0820*/  ISETP.NE.AND P4, PT, R11, 0x5c, PT ;  /* 0x0000005c0b00780c */ /* 0x000fe40003f85270 */
[----:B------:R-:W-:Y:S02]  /*0830*/  SEL R5, R5, RZ, !P3 ;  /* 0x000000ff05057207 */ /* 0x000fe40005800000 */
[----:B------:R-:W-:Y:S02]  /*0840*/  IADD3 R8, P3, PT, R8, 0x10, RZ ;  /* 0x0000001008087810 */ /* 0x000fe40007f7e0ff */
[----:B------:R-:W-:Y:S02]  /*0850*/  ISETP.NE.AND P2, PT, R12, 0x5c, PT ;  /* 0x0000005c0c00780c */ /* 0x000fe40003f45270 */
[----:B------:R-:W-:Y:S01]  /*0860*/  SEL R5, R5, 0x1, !P4 ;  /* 0x0000000105057807 */ /* 0x000fe20006000000 */
[----:B------:R-:W-:-:S03]  /*0870*/  IMAD.X R6, RZ, RZ, R6, P3 ;  /* 0x000000ffff067224 */ /* 0x000fc600018e0606 */
[----:B------:R-:W-:Y:S01]  /*0880*/  SEL R5, R5, RZ, !P2 ;  /* 0x000000ff05057207 */ /* 0x000fe20005000000 */
[----:B------:R-:W-:Y:S06]  /*0890*/  @P1 BRA `(.L_x_6) ;  /* 0xfffffffc001c1947 */ /* 0x000fec000383ffff */
.L_x_5:
[----:B------:R-:W-:Y:S05]  /*08a0*/  BSYNC.RECONVERGENT B1 ;  /* 0x0000000000017941 */ /* 0x000fea0003800200 */
.L_x_4:
[----:B------:R-:W-:Y:S04]  /*08b0*/  BSSY.RECONVERGENT B1, `(.L_x_3) ;  /* 0x000004f000017945 */ /* 0x000fe80003800200 */
[----:B------:R-:W-:Y:S05]  /*08c0*/  @!P0 BRA `(.L_x_7) ;  /* 0x0000000400348947 */ /* 0x000fea0003800000 */
[----:B------:R-:W-:Y:S01]  /*08d0*/  ISETP.GE.U32.AND P1, PT, R26, 0x8, PT ;  /* 0x000000081a00780c */ /* 0x000fe20003f26070 */
[----:B------:R-:W-:Y:S01]  /*08e0*/  BSSY.RECONVERGENT B2, `(.L_x_8) ;  /* 0x0000023000027945 */ /* 0x000fe20003800200 */
[----:B------:R-:W-:Y:S02]  /*08f0*/  LOP3.LUT R17, R7, 0x7, RZ, 0xc0, !PT ;  /* 0x0000000707117812 */ /* 0x000fe400078ec0ff */
[----:B------:R-:W-:Y:S02]  /*0900*/  ISETP.GE.U32.AND.EX P1, PT, RZ, RZ, PT, P1 ;  /* 0x000000ffff00720c */ /* 0x000fe40003f26110 */
[----:B------:R-:W-:-:S04]  /*0910*/  ISETP.NE.U32.AND P0, PT, R17, RZ, PT ;  /* 0x000000ff1100720c */ /* 0x000fc80003f05070 */
[----:B------:R-:W-:-:S07]  /*0920*/  ISETP.NE.AND.EX P0, PT, RZ, RZ, PT, P0 ;  /* 0x000000ffff00720c */ /* 0x000fce0003f05300 */
[----:B------:R-:W-:Y:S06]  /*0930*/  @!P1 BRA `(.L_x_9) ;  /* 0x0000000000749947 */ /* 0x000fec0003800000 */
[----:B------:R-:W0:Y:S02]  /*0940*/  LDCU.64 UR8, c[0x0][0x380] ;  /* 0x00007000ff0877ac */ /* 0x000e240008000a00 */
[----:B0-----:R-:W-:-:S04]  /*0950*/  IADD3 R2, P1, PT, R8, UR8, RZ ;  /* 0x0000000808027c10 */ /* 0x001fc8000ff3e0ff */
        /* <DEDUP_REMOVED lines=8> */
[----:B------:R-:W5:Y:S01]  /*09e0*/  LDG.E.U8 R15, desc[UR4][R2.64+0x7] ;  /* 0x00000704020f7981 */ /* 0x000f62000c1e1100 */
[----:B------:R-:W-:-:S05]  /*09f0*/  IADD3 R8, P3, PT, R8, 0x8, RZ ;  /* 0x0000000808087810 */ /* 0x000fca0007f7e0ff */
[----:B------:R-:W-:Y:S01]  /*0a00*/  IMAD.X R6, RZ, RZ, R6, P3 ;  /* 0x000000ffff067224 */ /* 0x000fe200018e0606 */
[----:B--2---:R-:W-:Y:S02]  /*0a10*/  ISETP.NE.AND P1, PT, R16, 0x5c, PT ;  /* 0x0000005c1000780c */ /* 0x004fe40003f25270 */
[----:B---3--:R-:W-:Y:S02]  /*0a20*/  ISETP.NE.AND P2, PT, R9, 0x5c, PT ;  /* 0x0000005c0900780c */ /* 0x008fe40003f45270 */
[----:B------:R-:W-:Y:S02]  /*0a30*/  SEL R5, R5, 0x1, !P1 ;  /* 0x0000000105057807 */ /* 0x000fe40004800000 */
[----:B----4-:R-:W-:Y:S02]  /*0a40*/  ISETP.NE.AND P1, PT, R10, 0x5c, PT ;  /* 0x0000005c0a00780c */ /* 0x010fe40003f25270 */
[----:B------:R-:W-:Y:S02]  /*0a50*/  SEL R5, R5, RZ, !P2 ;  /* 0x000000ff05057207 */ /* 0x000fe40005000000 */
[----:B-----5:R-:W-:-:S02]  /*0a60*/  ISETP.NE.AND P2, PT, R11, 0x5c, PT ;  /* 0x0000005c0b00780c */ /* 0x020fc40003f45270 */
[----:B------:R-:W-:Y:S02]  /*0a70*/  SEL R5, R5, 0x1, !P1 ;  /* 0x0000000105057807 */ /* 0x000fe40004800000 */
[----:B------:R-:W-:Y:S02]  /*0a80*/  ISETP.NE.AND P1, PT, R12, 0x5c, PT ;  /* 0x0000005c0c00780c */ /* 0x000fe40003f25270 */
[----:B------:R-:W-:Y:S02]  /*0a90*/  SEL R5, R5, RZ, !P2 ;  /* 0x000000ff05057207 */ /* 0x000fe40005000000 */
[----:B------:R-:W-:Y:S02]  /*0aa0*/  ISETP.NE.AND P2, PT, R13, 0x5c, PT ;  /* 0x0000005c0d00780c */ /* 0x000fe40003f45270 */
[----:B------:R-:W-:Y:S02]  /*0ab0*/  SEL R5, R5, 0x1, !P1 ;  /* 0x0000000105057807 */ /* 0x000fe40004800000 */
[----:B------:R-:W-:-:S02]  /*0ac0*/  ISETP.NE.AND P1, PT, R14, 0x5c, PT ;  /* 0x0000005c0e00780c */ /* 0x000fc40003f25270 */
[----:B------:R-:W-:Y:S02]  /*0ad0*/  SEL R5, R5, RZ, !P2 ;  /* 0x000000ff05057207 */ /* 0x000fe40005000000 */
[----:B------:R-:W-:Y:S02]  /*0ae0*/  ISETP.NE.AND P2, PT, R15, 0x5c, PT ;  /* 0x0000005c0f00780c */ /* 0x000fe40003f45270 */
[----:B------:R-:W-:-:S04]  /*0af0*/  SEL R5, R5, 0x1, !P1 ;  /* 0x0000000105057807 */ /* 0x000fc80004800000 */
[----:B------:R-:W-:-:S07]  /*0b00*/  SEL R5, R5, RZ, !P2 ;  /* 0x000000ff05057207 */ /* 0x000fce0005000000 */
.L_x_9:
[----:B------:R-:W-:Y:S05]  /*0b10*/  BSYNC.RECONVERGENT B2 ;  /* 0x0000000000027941 */ /* 0x000fea0003800200 */
.L_x_8:
[----:B------:R-:W-:Y:S05]  /*0b20*/  @!P0 BRA `(.L_x_7) ;  /* 0x00000000009c8947 */ /* 0x000fea0003800000 */
[----:B------:R-:W-:-:S04]  /*0b30*/  ISETP.GE.U32.AND P0, PT, R17, 0x4, PT ;  /* 0x000000041100780c */ /* 0x000fc80003f06070 */
[----:B------:R-:W-:-:S13]  /*0b40*/  ISETP.GE.U32.AND.EX P0, PT, RZ, RZ, PT, P0 ;  /* 0x000000ffff00720c */ /* 0x000fda0003f06100 */
[----:B------:R-:W0:Y:S02]  /*0b50*/  @P0 LDC.64 R2, c[0x0][0x380] ;  /* 0x0000e000ff020b82 */ /* 0x000e240000000a00 */
[----:B0-----:R-:W-:-:S05]  /*0b60*/  @P0 IADD3 R2, P1, PT, R8, R2, RZ ;  /* 0x0000000208020210 */ /* 0x001fca0007f3e0ff */
[----:B------:R-:W-:-:S05]  /*0b70*/  @P0 IMAD.X R3, R6, 0x1, R3, P1 ;  /* 0x0000000106030824 */ /* 0x000fca00008e0603 */
[----:B------:R-:W2:Y:S04]  /*0b80*/  @P0 LDG.E.U8 R12, desc[UR4][R2.64] ;  /* 0x00000004020c0981 */ /* 0x000ea8000c1e1100 */
[----:B------:R-:W3:Y:S04]  /*0b90*/  @P0 LDG.E.U8 R9, desc[UR4][R2.64+0x1] ;  /* 0x0000010402090981 */ /* 0x000ee8000c1e1100 */
[----:B------:R-:W4:Y:S04]  /*0ba0*/  @P0 LDG.E.U8 R10, desc[UR4][R2.64+0x2] ;  /* 0x00000204020a0981 */ /* 0x000f28000c1e1100 */
[----:B------:R-:W5:Y:S01]  /*0bb0*/  @P0 LDG.E.U8 R11, desc[UR4][R2.64+0x3] ;  /* 0x00000304020b0981 */ /* 0x000f62000c1e1100 */
[----:B------:R-:W-:-:S02]  /*0bc0*/  LOP3.LUT R7, R7, 0x3, RZ, 0xc0, !PT ;  /* 0x0000000307077812 */ /* 0x000fc400078ec0ff */
[----:B--2---:R-:W-:Y:S02]  /*0bd0*/  @P0 ISETP.NE.AND P1, PT, R12, 0x5c, PT ;  /* 0x0000005c0c00080c */ /* 0x004fe40003f25270 */
[----:B---3--:R-:W-:Y:S02]  /*0be0*/  @P0 ISETP.NE.AND P4, PT, R9, 0x5c, PT ;  /* 0x0000005c0900080c */ /* 0x008fe40003f85270 */
[----:B------:R-:W-:Y:S02]  /*0bf0*/  @P0 SEL R9, R5, 0x1, !P1 ;  /* 0x0000000105090807 */ /* 0x000fe40004800000 */
[----:B------:R-:W-:Y:S02]  /*0c00*/  ISETP.NE.U32.AND P1, PT, R7, RZ, PT ;  /* 0x000000ff0700720c */ /* 0x000fe40003f25070 */
[----:B----4-:R-:W-:Y:S02]  /*0c10*/  @P0 ISETP.NE.AND P2, PT, R10, 0x5c, PT ;  /* 0x0000005c0a00080c */ /* 0x010fe40003f45270 */
[----:B------:R-:W-:-:S02]  /*0c20*/  ISETP.NE.AND.EX P1, PT, RZ, RZ, PT, P1 ;  /* 0x000000ffff00720c */ /* 0x000fc40003f25310 */
[----:B------:R-:W-:Y:S02]  /*0c30*/  @P0 SEL R9, R9, RZ, !P4 ;  /* 0x000000ff09090207 */ /* 0x000fe40006000000 */
[----:B------:R-:W-:Y:S02]  /*0c40*/  @P0 IADD3 R8, P4, PT, R8, 0x4, RZ ;  /* 0x0000000408080810 */ /* 0x000fe40007f9e0ff */
[----:B-----5:R-:W-:Y:S02]  /*0c50*/  @P0 ISETP.NE.AND P3, PT, R11, 0x5c, PT ;  /* 0x0000005c0b00080c */ /* 0x020fe40003f65270 */
[----:B------:R-:W-:Y:S01]  /*0c60*/  @P0 SEL R9, R9, 0x1, !P2 ;  /* 0x0000000109090807 */ /* 0x000fe20005000000 */
[----:B------:R-:W-:-:S03]  /*0c70*/  @P0 IMAD.X R6, RZ, RZ, R6, P4 ;  /* 0x000000ffff060224 */ /* 0x000fc600020e0606 */
[----:B------:R-:W-:Y:S01]  /*0c80*/  @P0 SEL R5, R9, RZ, !P3 ;  /* 0x000000ff09050207 */ /* 0x000fe20005800000 */
[----:B------:R-:W-:Y:S06]  /*0c90*/  @!P1 BRA `(.L_x_7) ;  /* 0x0000000000409947 */ /* 0x000fec0003800000 */
[----:B------:R-:W0:Y:S01]  /*0ca0*/  LDCU.64 UR8, c[0x0][0x380] ;  /* 0x00007000ff0877ac */ /* 0x000e220008000a00 */
[----:B------:R-:W-:Y:S02]  /*0cb0*/  IADD3 R7, P1, PT, RZ, -R7, RZ ;  /* 0x80000007ff077210 */ /* 0x000fe40007f3e0ff */
[----:B0-----:R-:W-:-:S03]  /*0cc0*/  IADD3 R2, P0, PT, R8, UR8, RZ ;  /* 0x0000000808027c10 */ /* 0x001fc6000ff1e0ff */
[----:B------:R-:W-:Y:S01]  /*0cd0*/  IMAD.X R8, RZ, RZ, -0x1, P1 ;  /* 0xffffffffff087424 */ /* 0x000fe200008e06ff */
[----:B------:R-:W-:-:S09]  /*0ce0*/  IADD3.X R3, PT, PT, R6, UR9, RZ, P0, !PT ;  /* 0x0000000906037c10 */ /* 0x000fd200087fe4ff */
.L_x_10:
[----:B------:R0:W2:Y:S01]  /*0cf0*/  LDG.E.U8 R6, desc[UR4][R2.64] ;  /* 0x0000000402067981 */ /* 0x0000a2000c1e1100 */
[----:B------:R-:W-:Y:S02]  /*0d00*/  IADD3 R7, P0, PT, R7, 0x1, RZ ;  /* 0x0000000107077810 */ /* 0x000fe40007f1e0ff */
[----:B------:R-:W-:-:S03]  /*0d10*/  LOP3.LUT R5, R5, 0x1, RZ, 0x3c, !PT ;  /* 0x0000000105057812 */ /* 0x000fc600078e3cff */
[----:B------:R-:W-:Y:S01]  /*0d20*/  IMAD.X R8, RZ, RZ, R8, P0 ;  /* 0x000000ffff087224 */ /* 0x000fe200000e0608 */
[----:B------:R-:W-:Y:S02]  /*0d30*/  ISETP.NE.U32.AND P0, PT, R7, RZ, PT ;  /* 0x000000ff0700720c */ /* 0x000fe40003f05070 */
[----:B0-----:R-:W-:Y:S02]  /*0d40*/  IADD3 R2, P2, PT, R2, 0x1, RZ ;  /* 0x0000000102027810 */ /* 0x001fe40007f5e0ff */
[----:B------:R-:W-:-:S03]  /*0d50*/  ISETP.NE.AND.EX P0, PT, R8, RZ, PT, P0 ;  /* 0x000000ff0800720c */ /* 0x000fc60003f05300 */
[----:B------:R-:W-:Y:S01]  /*0d60*/  IMAD.X R3, RZ, RZ, R3, P2 ;  /* 0x000000ffff037224 */ /* 0x000fe200010e0603 */
[----:B--2---:R-:W-:-:S04]  /*0d70*/  ISETP.NE.AND P1, PT, R6, 0x5c, PT ;  /* 0x0000005c0600780c */ /* 0x004fc80003f25270 */
[----:B------:R-:W-:-:S05]  /*0d80*/  SEL R5, R5, RZ, !P1 ;  /* 0x000000ff05057207 */ /* 0x000fca0004800000 */
[----:B------:R-:W-:Y:S05]  /*0d90*/  @P0 BRA `(.L_x_10) ;  /* 0xfffffffc00d40947 */ /* 0x000fea000383ffff */
.L_x_7:
[----:B------:R-:W-:Y:S05]  /*0da0*/  BSYNC.RECONVERGENT B1 ;  /* 0x0000000000017941 */ /* 0x000fea0003800200 */
.L_x_3:
[----:B------:R-:W-:Y:S05]  /*0db0*/  BSYNC.RECONVERGENT B0 ;  /* 0x0000000000007941 */ /* 0x000fea0003800200 */
.L_x_2:
[----:B------:R-:W0:Y:S02]  /*0dc0*/  LDCU.64 UR8, c[0x0][0x390] ;  /* 0x00007200ff0877ac */ /* 0x000e240008000a00 */
[----:B0-----:R-:W-:-:S04]  /*0dd0*/  IADD3 R2, P0, PT, R0, UR8, RZ ;  /* 0x0000000800027c10 */ /* 0x001fc8000ff1e0ff */
[----:B------:R-:W-:-:S05]  /*0de0*/  IADD3.X R3, PT, PT, R4, UR9, RZ, P0, !PT ;  /* 0x0000000904037c10 */ /* 0x000fca00087fe4ff */
[----:B------:R-:W-:Y:S01]  /*0df0*/  STG.E.U8 desc[UR4][R2.64], R5 ;  /* 0x0000000502007986 */ /* 0x000fe2000c101104 */
[----:B------:R-:W-:Y:S05]  /*0e00*/  EXIT ;  /* 0x000000000000794d */ /* 0x000fea0003800000 */
        .weak           $__internal_0_$__cuda_sm20_div_s64
        .type           $__internal_0_$__cuda_sm20_div_s64,@function
        .size           $__internal_0_$__cuda_sm20_div_s64,(.L_x_12 - $__internal_0_$__cuda_sm20_div_s64)
$__internal_0_$__cuda_sm20_div_s64:
[-C--:B------:R-:W-:Y:S02]  /*0e10*/  IADD3 R2, P1, PT, RZ, -R5.reuse, RZ ;  /* 0x80000005ff027210 */ /* 0x080fe40007f3e0ff */
[----:B------:R-:W-:Y:S02]  /*0e20*/  ISETP.GE.AND P0, PT, R6, RZ, PT ;  /* 0x000000ff0600720c */ /* 0x000fe40003f06270 */
[----:B------:R-:W-:Y:S01]  /*0e30*/  ISETP.GE.AND P3, PT, R7, RZ, PT ;  /* 0x000000ff0700720c */ /* 0x000fe20003f66270 */
[----:B------:R-:W-:Y:S01]  /*0e40*/  IMAD.X R3, RZ, RZ, ~R6, P1 ;  /* 0x000000ffff037224 */ /* 0x000fe200008e0e06 */
[----:B------:R-:W-:-:S04]  /*0e50*/  SEL R2, R2, R5, !P0 ;  /* 0x0000000502027207 */ /* 0x000fc80004000000 */
[----:B------:R-:W-:-:S04]  /*0e60*/  SEL R3, R3, R6, !P0 ;  /* 0x0000000603037207 */ /* 0x000fc80004000000 */
[----:B------:R-:W0:Y:S08]  /*0e70*/  I2F.U64.RP R12, R2 ;  /* 0x00000002000c7312 */ /* 0x000e300000309000 */
[----:B0-----:R-:W0:Y:S02]  /*0e80*/  MUFU.RCP R12, R12 ;  /* 0x0000000c000c7308 */ /* 0x001e240000001000 */
[----:B0-----:R-:W-:-:S06]  /*0e90*/  VIADD R8, R12, 0x1ffffffe ;  /* 0x1ffffffe0c087836 */ /* 0x001fcc0000000000 */
[----:B------:R-:W0:Y:S02]  /*0ea0*/  F2I.U64.TRUNC R8, R8 ;  /* 0x0000000800087311 */ /* 0x000e24000020d800 */
[----:B0-----:R-:W-:-:S04]  /*0eb0*/  IMAD.WIDE.U32 R10, R8, R2, RZ ;  /* 0x00000002080a7225 */ /* 0x001fc800078e00ff */
[----:B------:R-:W-:Y:S01]  /*0ec0*/  IMAD R11, R8, R3, R11 ;  /* 0x00000003080b7224 */ /* 0x000fe200078e020b */
[----:B------:R-:W-:-:S03]  /*0ed0*/  IADD3 R13, P0, PT, RZ, -R10, RZ ;  /* 0x8000000aff0d7210 */ /* 0x000fc60007f1e0ff */
[----:B------:R-:W-:Y:S02]  /*0ee0*/  IMAD R11, R9, R2, R11 ;  /* 0x00000002090b7224 */ /* 0x000fe400078e020b */
[----:B------:R-:W-:-:S04]  /*0ef0*/  IMAD.HI.U32 R10, R8, R13, RZ ;  /* 0x0000000d080a7227 */ /* 0x000fc800078e00ff */
[----:B------:R-:W-:Y:S02]  /*0f00*/  IMAD.X R15, RZ, RZ, ~R11, P0 ;  /* 0x000000ffff0f7224 */ /* 0x000fe400000e0e0b */
[----:B------:R-:W-:Y:S02]  /*0f10*/  IMAD.MOV.U32 R11, RZ, RZ, R8 ;  /* 0x000000ffff0b7224 */ /* 0x000fe400078e0008 */
[-C--:B------:R-:W-:Y:S02]  /*0f20*/  IMAD R17, R9, R15.reuse, RZ ;  /* 0x0000000f09117224 */ /* 0x080fe400078e02ff */
[----:B------:R-:W-:-:S04]  /*0f30*/  IMAD.WIDE.U32 R10, P0, R8, R15, R10 ;  /* 0x0000000f080a7225 */ /* 0x000fc8000780000a */
[----:B------:R-:W-:-:S04]  /*0f40*/  IMAD.HI.U32 R15, R9, R15, RZ ;  /* 0x0000000f090f7227 */ /* 0x000fc800078e00ff */
[----:B------:R-:W-:-:S05]  /*0f50*/  IMAD.HI.U32 R10, P1, R9, R13, R10 ;  /* 0x0000000d090a7227 */ /* 0x000fca000782000a */
[----:B------:R-:W-:Y:S01]  /*0f60*/  IADD3 R11, P2, PT, R17, R10, RZ ;  /* 0x0000000a110b7210 */ /* 0x000fe20007f5e0ff */
[----:B------:R-:W-:-:S04]  /*0f70*/  IMAD.X R10, R15, 0x1, R9, P0 ;  /* 0x000000010f0a7824 */ /* 0x000fc800000e0609 */
[----:B------:R-:W-:Y:S01]  /*0f80*/  IMAD.WIDE.U32 R8, R11, R2, RZ ;  /* 0x000000020b087225 */ /* 0x000fe200078e00ff */
[----:B------:R-:W-:-:S03]  /*0f90*/  IADD3.X R13, PT, PT, RZ, RZ, R10, P2, P1 ;  /* 0x000000ffff0d7210 */ /* 0x000fc600017e240a */
[----:B------:R-:W-:Y:S01]  /*0fa0*/  IMAD R9, R11, R3, R9 ;  /* 0x000000030b097224 */ /* 0x000fe200078e0209 */
[----:B------:R-:W-:-:S03]  /*0fb0*/  IADD3 R15, P0, PT, RZ, -R8, RZ ;  /* 0x80000008ff0f7210 */ /* 0x000fc60007f1e0ff */
[----:B------:R-:W-:Y:S02]  /*0fc0*/  IMAD R9, R13, R2, R9 ;  /* 0x000000020d097224 */ /* 0x000fe400078e0209 */
[----:B------:R-:W-:-:S04]  /*0fd0*/  IMAD.HI.U32 R10, R11, R15, RZ ;  /* 0x0000000f0b0a7227 */ /* 0x000fc800078e00ff */
[----:B------:R-:W-:Y:S01]  /*0fe0*/  IMAD.X R8, RZ, RZ, ~R9, P0 ;  /* 0x000000ffff087224 */ /* 0x000fe200000e0e09 */
[----:B------:R-:W-:-:S03]  /*0ff0*/  IADD3 R9, P4, PT, RZ, -R0, RZ ;  /* 0x80000000ff097210 */ /* 0x000fc60007f9e0ff */
[----:B------:R-:W-:Y:S01]  /*1000*/  IMAD.WIDE.U32 R10, P0, R11, R8, R10 ;  /* 0x000000080b0a7225 */ /* 0x000fe2000780000a */
[----:B------:R-:W-:-:S03]  /*1010*/  SEL R0, R9, R0, !P3 ;  /* 0x0000000009007207 */ /* 0x000fc60005800000 */
[----:B------:R-:W-:Y:S02]  /*1020*/  IMAD.X R12, RZ, RZ, ~R7, P4 ;  /* 0x000000ffff0c7224 */ /* 0x000fe400020e0e07 */
[----:B------:R-:W-:-:S03]  /*1030*/  IMAD.HI.U32 R11, P1, R13, R15, R10 ;  /* 0x0000000f0d0b7227 */ /* 0x000fc6000782000a */
[-C--:B------:R-:W-:Y:S01]  /*1040*/  SEL R12, R12, R7.reuse, !P3 ;  /* 0x000000070c0c7207 */ /* 0x080fe20005800000 */
[CC--:B------:R-:W-:Y:S01]  /*1050*/  IMAD R10, R13.reuse, R8.reuse, RZ ;  /* 0x000000080d0a7224 */ /* 0x0c0fe200078e02ff */
[----:B------:R-:W-:Y:S01]  /*1060*/  LOP3.LUT R7, R6, R7, RZ, 0x3c, !PT ;  /* 0x0000000706077212 */ /* 0x000fe200078e3cff */
[----:B------:R-:W-:-:S03]  /*1070*/  IMAD.HI.U32 R8, R13, R8, RZ ;  /* 0x000000080d087227 */ /* 0x000fc600078e00ff */
[----:B------:R-:W-:Y:S01]  /*1080*/  IADD3 R11, P2, PT, R10, R11, RZ ;  /* 0x0000000b0a0b7210 */ /* 0x000fe20007f5e0ff */
[----:B------:R-:W-:Y:S02]  /*1090*/  IMAD.X R13, R8, 0x1, R13, P0 ;  /* 0x00000001080d7824 */ /* 0x000fe400000e060d */
[----:B------:R-:W-:Y:S02]  /*10a0*/  IMAD.MOV.U32 R9, RZ, RZ, RZ ;  /* 0x000000ffff097224 */ /* 0x000fe400078e00ff */
[----:B------:R-:W-:Y:S01]  /*10b0*/  IMAD.HI.U32 R8, R11, R0, RZ ;  /* 0x000000000b087227 */ /* 0x000fe200078e00ff */
[----:B------:R-:W-:-:S03]  /*10c0*/  IADD3.X R13, PT, PT, RZ, RZ, R13, P2, P1 ;  /* 0x000000ffff0d7210 */ /* 0x000fc600017e240d */
[----:B------:R-:W-:-:S04]  /*10d0*/  IMAD.WIDE.U32 R8, R11, R12, R8 ;  /* 0x0000000c0b087225 */ /* 0x000fc800078e0008 */
[C---:B------:R-:W-:Y:S02]  /*10e0*/  IMAD R11, R13.reuse, R12, RZ ;  /* 0x0000000c0d0b7224 */ /* 0x040fe400078e02ff */
[----:B------:R-:W-:-:S04]  /*10f0*/  IMAD.HI.U32 R8, P0, R13, R0, R8 ;  /* 0x000000000d087227 */ /* 0x000fc80007800008 */
[----:B------:R-:W-:Y:S01]  /*1100*/  IMAD.HI.U32 R10, R13, R12, RZ ;  /* 0x0000000c0d0a7227 */ /* 0x000fe200078e00ff */
[----:B------:R-:W-:-:S03]  /*1110*/  IADD3 R11, P1, PT, R11, R8, RZ ;  /* 0x000000080b0b7210 */ /* 0x000fc60007f3e0ff */
[----:B------:R-:W-:Y:S02]  /*1120*/  IMAD.X R10, RZ, RZ, R10, P0 ;  /* 0x000000ffff0a7224 */ /* 0x000fe400000e060a */
[----:B------:R-:W-:-:S04]  /*1130*/  IMAD.WIDE.U32 R8, R11, R2, RZ ;  /* 0x000000020b087225 */ /* 0x000fc800078e00ff */
[----:B------:R-:W-:Y:S01]  /*1140*/  IMAD.X R13, RZ, RZ, R10, P1 ;  /* 0x000000ffff0d7224 */ /* 0x000fe200008e060a */
[----:B------:R-:W-:Y:S01]  /*1150*/  IADD3 R17, P1, PT, -R8, R0, RZ ;  /* 0x0000000008117210 */ /* 0x000fe20007f3e1ff */
[C---:B------:R-:W-:Y:S01]  /*1160*/  IMAD R9, R11.reuse, R3, R9 ;  /* 0x000000030b097224 */ /* 0x040fe200078e0209 */
[----:B------:R-:W-:Y:S02]  /*1170*/  IADD3 R0, P2, PT, R11, 0x1, RZ ;  /* 0x000000010b007810 */ /* 0x000fe40007f5e0ff */
[-C--:B------:R-:W-:Y:S01]  /*1180*/  ISETP.GE.U32.AND P0, PT, R17, R2.reuse, PT ;  /* 0x000000021100720c */ /* 0x080fe20003f06070 */
[-C--:B------:R-:W-:Y:S02]  /*1190*/  IMAD R9, R13, R2.reuse, R9 ;  /* 0x000000020d097224 */ /* 0x080fe400078e0209 */
[----:B------:R-:W-:Y:S02]  /*11a0*/  IMAD.X R8, RZ, RZ, R13, P2 ;  /* 0x000000ffff087224 */ /* 0x000fe400010e060d */
[----:B------:R-:W-:Y:S01]  /*11b0*/  IMAD.X R19, R12, 0x1, ~R9, P1 ;  /* 0x000000010c137824 */ /* 0x000fe200008e0e09 */
[----:B------:R-:W-:-:S04]  /*11c0*/  IADD3 R9, P1, PT, R17, -R2, RZ ;  /* 0x8000000211097210 */ /* 0x000fc80007f3e0ff */
[C---:B------:R-:W-:Y:S01]  /*11d0*/  ISETP.GE.U32.AND.EX P0, PT, R19.reuse, R3, PT, P0 ;  /* 0x000000031300720c */ /* 0x040fe20003f06100 */
[----:B------:R-:W-:-:S03]  /*11e0*/  IMAD.X R15, R19, 0x1, ~R3, P1 ;  /* 0x00000001130f7824 */ /* 0x000fc600008e0e03 */
[----:B------:R-:W-:Y:S02]  /*11f0*/  SEL R9, R9, R17, P0 ;  /* 0x0000001109097207 */ /* 0x000fe40000000000 */
[----:B------:R-:W-:Y:S02]  /*1200*/  SEL R11, R0, R11, P0 ;  /* 0x0000000b000b7207 */ /* 0x000fe40000000000 */
[----:B------:R-:W-:Y:S02]  /*1210*/  SEL R15, R15, R19, P0 ;  /* 0x000000130f0f7207 */ /* 0x000fe40000000000 */
[----:B------:R-:W-:Y:S02]  /*1220*/  ISETP.GE.U32.AND P1, PT, R9, R2, PT ;  /* 0x000000020900720c */ /* 0x000fe40003f26070 */
[----:B------:R-:W-:Y:S02]  /*1230*/  SEL R0, R8, R13, P0 ;  /* 0x0000000d08007207 */ /* 0x000fe40000000000 */
[----:B------:R-:W-:-:S02]  /*1240*/  IADD3 R2, P2, PT, R11, 0x1, RZ ;  /* 0x000000010b027810 */ /* 0x000fc40007f5e0ff */
[----:B------:R-:W-:Y:S02]  /*1250*/  ISETP.GE.U32.AND.EX P0, PT, R15, R3, PT, P1 ;  /* 0x000000030f00720c */ /* 0x000fe40003f06110 */
[----:B------:R-:W-:Y:S01]  /*1260*/  ISETP.GE.AND P1, PT, R7, RZ, PT ;  /* 0x000000ff0700720c */ /* 0x000fe20003f26270 */
[----:B------:R-:W-:Y:S01]  /*1270*/  IMAD.X R3, RZ, RZ, R0, P2 ;  /* 0x000000ffff037224 */ /* 0x000fe200010e0600 */
[----:B------:R-:W-:-:S04]  /*1280*/  SEL R2, R2, R11, P0 ;  /* 0x0000000b02027207 */ /* 0x000fc80000000000 */
[----:B------:R-:W-:Y:S02]  /*1290*/  SEL R3, R3, R0, P0 ;  /* 0x0000000003037207 */ /* 0x000fe40000000000 */
[-C--:B------:R-:W-:Y:S02]  /*12a0*/  IADD3 R9, P2, PT, RZ, -R2.reuse, RZ ;  /* 0x80000002ff097210 */ /* 0x080fe40007f5e0ff */
[----:B------:R-:W-:Y:S01]  /*12b0*/  ISETP.NE.U32.AND P0, PT, R5, RZ, PT ;  /* 0x000000ff0500720c */ /* 0x000fe20003f05070 */
[----:B------:R-:W-:Y:S01]  /*12c0*/  IMAD.MOV.U32 R5, RZ, RZ, 0x0 ;  /* 0x00000000ff057424 */ /* 0x000fe200078e00ff */
[----:B------:R-:W-:Y:S01]  /*12d0*/  SEL R2, R9, R2, !P1 ;  /* 0x0000000209027207 */ /* 0x000fe20004800000 */
[----:B------:R-:W-:Y:S01]  /*12e0*/  IMAD.X R0, RZ, RZ, ~R3, P2 ;  /* 0x000000ffff007224 */ /* 0x000fe200010e0e03 */
[----:B------:R-:W-:-:S04]  /*12f0*/  ISETP.NE.AND.EX P0, PT, R6, RZ, PT, P0 ;  /* 0x000000ff0600720c */ /* 0x000fc80003f05300 */
[----:B------:R-:W-:Y:S02]  /*1300*/  SEL R3, R0, R3, !P1 ;  /* 0x0000000300037207 */ /* 0x000fe40004800000 */
[----:B------:R-:W-:Y:S02]  /*1310*/  SEL R2, R2, 0xffffffff, P0 ;  /* 0xffffffff02027807 */ /* 0x000fe40000000000 */
[----:B------:R-:W-:Y:S01]  /*1320*/  SEL R3, R3, 0xffffffff, P0 ;  /* 0xffffffff03037807 */ /* 0x000fe20000000000 */
[----:B------:R-:W-:Y:S06]  /*1330*/  RET.REL.NODEC R4 `(_Z25create_escape_carry_indexPclS_) ;  /* 0xffffffec04307950 */ /* 0x000fec0003c3ffff */
.L_x_11:
[----:B------:R-:W-:-:S00]  /*1340*/  BRA `(.L_x_11) ;  /* 0xfffffffc00fc7947 */ /* 0x000fc0000383ffff */
[----:B------:R-:W-:-:S00]  /*1350*/  NOP ;  /* 0x0000000000007918 */ /* 0x000fc00000000000 */
        /* <DEDUP_REMOVED lines=10> */
.L_x_12:


//--------------------- .nv.shared.reserved.0     --------------------------
	.section	.nv.shared.reserved.0,"aw",@nobits
	.weak		__nv_reservedSMEM_offset_0_alias
	.size		__nv_reservedSMEM_offset_0_alias, 0, 64
	.other		__nv_reservedSMEM_offset_0_alias,@"STO_CUDA_RESERVED_SHARED STV_DEFAULT"
__nv_reservedSMEM_offset_0_alias:
	.zero		0
	.zero		64


//--------------------- .nv.constant0._Z25create_escape_carry_indexPclS_ --------------------------
	.section	.nv.constant0._Z25create_escape_carry_indexPclS_,"a",@progbits
	.sectionflags	@""
	.align	4
.nv.constant0._Z25create_escape_carry_indexPclS_:
	.zero		920


//--------------------- SYMBOLS --------------------------

	.type		.nv.reservedSmem.offset0,@object
	.size		.nv.reservedSmem.offset0,0x4
